	.headerflags	@"EF_CUDA_TEXMODE_UNIFIED EF_CUDA_64BIT_ADDRESS EF_CUDA_ACCELERATORS EF_CUDA_SM90 EF_CUDA_VIRTUAL_SM(EF_CUDA_SM90)"
	.elftype	@"ET_EXEC"


//--------------------- .nv.info                  --------------------------
	.section	.nv.info,"",@"SHT_CUDA_INFO"
	.align	4


	//----- nvinfo : EIATTR_REGCOUNT
	.align		4
        /*0000*/ 	.byte	0x04, 0x2f
        /*0002*/ 	.short	(.L_1 - .L_0)
	.align		4
.L_0:
        /*0004*/ 	.word	index@(triton_poi_fused_convolution_relu_48)
        /*0008*/ 	.word	0x0000000c


	//----- nvinfo : EIATTR_MIN_STACK_SIZE
	.align		4
.L_1:
        /*000c*/ 	.byte	0x04, 0x12
        /*000e*/ 	.short	(.L_3 - .L_2)
	.align		4
.L_2:
        /*0010*/ 	.word	index@(triton_poi_fused_convolution_relu_48)
        /*0014*/ 	.word	0x00000000


	//----- nvinfo : EIATTR_FRAME_SIZE
	.align		4
.L_3:
        /*0018*/ 	.byte	0x04, 0x11
        /*001a*/ 	.short	(.L_5 - .L_4)
	.align		4
.L_4:
        /*001c*/ 	.word	index@(triton_poi_fused_convolution_relu_48)
        /*0020*/ 	.word	0x00000000


	//----- nvinfo : EIATTR_MIN_STACK_SIZE
	.align		4
.L_5:
        /*0024*/ 	.byte	0x04, 0x12
        /*0026*/ 	.short	(.L_7 - .L_6)
	.align		4
.L_6:
        /*0028*/ 	.word	index@(triton_poi_fused_convolution_relu_48)
        /*002c*/ 	.word	0x00000000
.L_7:


//--------------------- .nv.info.triton_poi_fused_convolution_relu_48 --------------------------
	.section	.nv.info.triton_poi_fused_convolution_relu_48,"",@"SHT_CUDA_INFO"
	.sectionflags	@""
	.align	4


	//----- nvinfo : EIATTR_CUDA_API_VERSION
	.align		4
        /*0000*/ 	.byte	0x04, 0x37
        /*0002*/ 	.short	(.L_9 - .L_8)
.L_8:
        /*0004*/ 	.word	0x0000007c


	//----- nvinfo : EIATTR_KPARAM_INFO
	.align		4
.L_9:
        /*0008*/ 	.byte	0x04, 0x17
        /*000a*/ 	.short	(.L_11 - .L_10)
.L_10:
        /*000c*/ 	.word	0x00000000
        /*0010*/ 	.short	0x0002
        /*0012*/ 	.short	0x0010
        /*0014*/ 	.byte	0x00, 0xf0, 0x11, 0x00


	//----- nvinfo : EIATTR_KPARAM_INFO
	.align		4
.L_11:
        /*0018*/ 	.byte	0x04, 0x17
        /*001a*/ 	.short	(.L_13 - .L_12)
.L_12:
        /*001c*/ 	.word	0x00000000
        /*0020*/ 	.short	0x0001
        /*0022*/ 	.short	0x0008
        /*0024*/ 	.byte	0x00, 0xf4, 0x21, 0x00


	//----- nvinfo : EIATTR_KPARAM_INFO
	.align		4
.L_13:
        /*0028*/ 	.byte	0x04, 0x17
        /*002a*/ 	.short	(.L_15 - .L_14)
.L_14:
        /*002c*/ 	.word	0x00000000
        /*0030*/ 	.short	0x0000
        /*0032*/ 	.short	0x0000
        /*0034*/ 	.byte	0x00, 0xf4, 0x21, 0x00


	//----- nvinfo : EIATTR_SPARSE_MMA_MASK
	.align		4
.L_15:
        /*0038*/ 	.byte	0x03, 0x50
        /*003a*/ 	.short	0x0000


	//----- nvinfo : EIATTR_MAXREG_COUNT
	.align		4
        /*003c*/ 	.byte	0x03, 0x1b
        /*003e*/ 	.short	0x00ff


	//----- nvinfo : EIATTR_EXIT_INSTR_OFFSETS
	.align		4
        /*0040*/ 	.byte	0x04, 0x1c
        /*0042*/ 	.short	(.L_17 - .L_16)


	//   ....[0]....
.L_16:
        /*0044*/ 	.word	0x00000180


	//----- nvinfo : EIATTR_REQNTID
	.align		4
.L_17:
        /*0048*/ 	.byte	0x04, 0x10
        /*004a*/ 	.short	(.L_19 - .L_18)
.L_18:
        /*004c*/ 	.word	0x00000080
        /*0050*/ 	.word	0x00000001
        /*0054*/ 	.word	0x00000001


	//----- nvinfo : EIATTR_CBANK_PARAM_SIZE
	.align		4
.L_19:
        /*0058*/ 	.byte	0x03, 0x19
        /*005a*/ 	.short	0x0014


	//----- nvinfo : EIATTR_PARAM_CBANK
	.align		4
        /*005c*/ 	.byte	0x04, 0x0a
        /*005e*/ 	.short	(.L_21 - .L_20)
	.align		4
.L_20:
        /*0060*/ 	.word	index@(.nv.constant0.triton_poi_fused_convolution_relu_48)
        /*0064*/ 	.short	0x0210
        /*0066*/ 	.short	0x0014


	//----- nvinfo : EIATTR_SW_WAR
	.align		4
.L_21:
        /*0068*/ 	.byte	0x04, 0x36
        /*006a*/ 	.short	(.L_23 - .L_22)
.L_22:
        /*006c*/ 	.word	0x00000008
.L_23:


//--------------------- .nv.callgraph             --------------------------
	.section	.nv.callgraph,"",@"SHT_CUDA_CALLGRAPH"
	.align	4
	.sectionentsize	8
	.align		4
        /*0000*/ 	.word	0x00000000
	.align		4
        /*0004*/ 	.word	0xffffffff
	.align		4
        /*0008*/ 	.word	0x00000000
	.align		4
        /*000c*/ 	.word	0xfffffffe
	.align		4
        /*0010*/ 	.word	0x00000000
	.align		4
        /*0014*/ 	.word	0xfffffffd
	.align		4
        /*0018*/ 	.word	0x00000000
	.align		4
        /*001c*/ 	.word	0xfffffffc


//--------------------- .text.triton_poi_fused_convolution_relu_48 --------------------------
	.section	.text.triton_poi_fused_convolution_relu_48,"ax",@progbits
	.align	128
        .global         triton_poi_fused_convolution_relu_48
        .type           triton_poi_fused_convolution_relu_48,@function
        .size           triton_poi_fused_convolution_relu_48,(.L_x_1 - triton_poi_fused_convolution_relu_48)
        .other          triton_poi_fused_convolution_relu_48,@"STO_CUDA_ENTRY STV_DEFAULT"
triton_poi_fused_convolution_relu_48:
.text.triton_poi_fused_convolution_relu_48:
[----:B------:R-:W-:Y:S01]  /*0000*/  LDC R1, c[0x0][0x28] ;  /* 0x00000a00ff017b82 */ /* 0x000fe20000000800 */
[----:B------:R-:W1:Y:S07]  /*0010*/  S2R R0, SR_TID.X ;  /* 0x0000000000007919 */ /* 0x000e6e0000002100 */
[----:B------:R-:W2:Y:S01]  /*0020*/  LDC.64 R4, c[0x0][0x218] ;  /* 0x00008600ff047b82 */ /* 0x000ea20000000a00 */
[----:B------:R-:W-:Y:S01]  /*0030*/  ULDC.64 UR4, c[0x0][0x208] ;  /* 0x0000820000047ab9 */ /* 0x000fe20000000a00 */
[----:B------:R-:W3:Y:S01]  /*0040*/  S2R R7, SR_CTAID.X ;  /* 0x0000000000077919 */ /* 0x000ee20000002500 */
[----:B-1----:R-:W-:-:S02]  /*0050*/  LOP3.LUT R0, R0, 0x7f, RZ, 0xc0, !PT ;  /* 0x0000007f00007812 */ /* 0x002fc400078ec0ff */
[----:B---3--:R-:W-:-:S03]  /*0060*/  SHF.R.S32.HI R2, RZ, 0x18, R7 ;  /* 0x00000018ff027819 */ /* 0x008fc60000011407 */
[----:B------:R-:W-:Y:S01]  /*0070*/  IMAD R7, R7, 0x80, R0 ;  /* 0x0000008007077824 */ /* 0x000fe200078e0200 */
[----:B------:R-:W-:Y:S02]  /*0080*/  SGXT R0, R2, 0x1 ;  /* 0x000000010200781a */ /* 0x000fe40000000200 */
[----:B------:R-:W1:Y:S02]  /*0090*/  LDC.64 R2, c[0x0][0x210] ;  /* 0x00008400ff027b82 */ /* 0x000e640000000a00 */
[----:B------:R-:W-:-:S04]  /*00a0*/  LEA.HI R0, R0, R7, RZ, 0x2 ;  /* 0x0000000700007211 */ /* 0x000fc800078f10ff */
[--C-:B------:R-:W-:Y:S02]  /*00b0*/  SHF.R.S32.HI R6, RZ, 0x2, R0.reuse ;  /* 0x00000002ff067819 */ /* 0x100fe40000011400 */
[----:B------:R-:W-:-:S04]  /*00c0*/  SHF.R.S32.HI R9, RZ, 0x1f, R0 ;  /* 0x0000001fff097819 */ /* 0x000fc80000011400 */
[----:B------:R-:W-:-:S04]  /*00d0*/  LEA.HI R9, R9, R6, RZ, 0x9 ;  /* 0x0000000609097211 */ /* 0x000fc800078f48ff */
[----:B------:R-:W-:-:S05]  /*00e0*/  LOP3.LUT R9, R9, 0xfffffe00, RZ, 0xc0, !PT ;  /* 0xfffffe0009097812 */ /* 0x000fca00078ec0ff */
[----:B------:R-:W-:Y:S02]  /*00f0*/  IMAD.IADD R9, R6, 0x1, -R9 ;  /* 0x0000000106097824 */ /* 0x000fe400078e0a09 */
[----:B-1----:R-:W-:-:S04]  /*0100*/  IMAD.WIDE R2, R7, 0x4, R2 ;  /* 0x0000000407027825 */ /* 0x002fc800078e0202 */
[----:B--2---:R-:W-:Y:S01]  /*0110*/  IMAD.WIDE R4, R9, 0x4, R4 ;  /* 0x0000000409047825 */ /* 0x004fe200078e0204 */
[----:B------:R-:W2:Y:S05]  /*0120*/  LDG.E R0, desc[UR4][R2.64] ;  /* 0x0000000402007981 */ /* 0x000eaa000c1e1900 */
[----:B------:R-:W2:Y:S02]  /*0130*/  LDG.E.EL R5, desc[UR4][R4.64] ;  /* 0x0000000404057981 */ /* 0x000ea4000c2e1900 */
[C---:B--2---:R-:W-:Y:S01]  /*0140*/  FADD R6, R0.reuse, R5 ;  /* 0x0000000500067221 */ /* 0x044fe20000000000 */
[----:B------:R-:W-:-:S04]  /*0150*/  FSETP.GEU.AND P0, PT, R0, -R5, PT ;  /* 0x800000050000720b */ /* 0x000fc80003f0e000 */
[----:B------:R-:W-:-:S05]  /*0160*/  FSEL R7, R6, RZ, P0 ;  /* 0x000000ff06077208 */ /* 0x000fca0000000000 */
[----:B------:R-:W-:Y:S01]  /*0170*/  STG.E desc[UR4][R2.64], R7 ;  /* 0x0000000702007986 */ /* 0x000fe2000c101904 */
[----:B------:R-:W-:Y:S05]  /*0180*/  EXIT ;  /* 0x000000000000794d */ /* 0x000fea0003800000 */
.L_x_0:
[----:B------:R-:W-:-:S00]  /*0190*/  BRA `(.L_x_0) ;  /* 0xfffffffc00fc7947 */ /* 0x000fc0000383ffff */
[----:B------:R-:W-:-:S00]  /*01a0*/  NOP ;  /* 0x0000000000007918 */ /* 0x000fc00000000000 */
        /* <DEDUP_REMOVED lines=13> */
.L_x_1:


//--------------------- .nv.constant0.triton_poi_fused_convolution_relu_48 --------------------------
	.section	.nv.constant0.triton_poi_fused_convolution_relu_48,"a",@progbits
	.sectionflags	@""
	.align	4
.nv.constant0.triton_poi_fused_convolution_relu_48:
	.zero		548
